//
// Generated by NVIDIA NVVM Compiler
//
// Compiler Build ID: CL-36424714
// Cuda compilation tools, release 13.0, V13.0.88
// Based on NVVM 20.0.0
//

.version 9.0
.target sm_100
.address_size 64

	// .globl	_Z12wmma_exampleP6__halfS0_Pfiiiff

.visible .entry _Z12wmma_exampleP6__halfS0_Pfiiiff(
	.param .u64 .ptr .align 1 _Z12wmma_exampleP6__halfS0_Pfiiiff_param_0,
	.param .u64 .ptr .align 1 _Z12wmma_exampleP6__halfS0_Pfiiiff_param_1,
	.param .u64 .ptr .align 1 _Z12wmma_exampleP6__halfS0_Pfiiiff_param_2,
	.param .u32 _Z12wmma_exampleP6__halfS0_Pfiiiff_param_3,
	.param .u32 _Z12wmma_exampleP6__halfS0_Pfiiiff_param_4,
	.param .u32 _Z12wmma_exampleP6__halfS0_Pfiiiff_param_5,
	.param .f32 _Z12wmma_exampleP6__halfS0_Pfiiiff_param_6,
	.param .f32 _Z12wmma_exampleP6__halfS0_Pfiiiff_param_7
)
{
	.reg .pred 	%p<17>;
	.reg .b32 	%r<147>;
	.reg .b32 	%f<232>;
	.reg .b64 	%rd<43>;

	ld.param.u64 	%rd6, [_Z12wmma_exampleP6__halfS0_Pfiiiff_param_0];
	ld.param.u64 	%rd7, [_Z12wmma_exampleP6__halfS0_Pfiiiff_param_1];
	ld.param.u32 	%r38, [_Z12wmma_exampleP6__halfS0_Pfiiiff_param_3];
	ld.param.u32 	%r39, [_Z12wmma_exampleP6__halfS0_Pfiiiff_param_4];
	ld.param.u32 	%r40, [_Z12wmma_exampleP6__halfS0_Pfiiiff_param_5];
	ld.param.f32 	%f121, [_Z12wmma_exampleP6__halfS0_Pfiiiff_param_6];
	cvta.to.global.u64 	%rd1, %rd7;
	cvta.to.global.u64 	%rd2, %rd6;
	mov.u32 	%r41, %ctaid.x;
	mov.u32 	%r42, %ntid.x;
	mov.u32 	%r43, %tid.x;
	mad.lo.s32 	%r44, %r41, %r42, %r43;
	shr.u32 	%r1, %r44, 5;
	mov.u32 	%r45, %ctaid.y;
	mov.u32 	%r46, %ntid.y;
	mov.u32 	%r47, %tid.y;
	mad.lo.s32 	%r2, %r45, %r46, %r47;
	setp.lt.s32 	%p2, %r40, 1;
	mov.f32 	%f167, 0f00000000;
	mov.f32 	%f166, %f167;
	mov.f32 	%f165, %f167;
	mov.f32 	%f164, %f167;
	mov.f32 	%f163, %f167;
	mov.f32 	%f162, %f167;
	mov.f32 	%f161, %f167;
	mov.f32 	%f160, %f167;
	@%p2 bra 	$L__BB0_17;
	shl.b32 	%r49, %r1, 4;
	shl.b32 	%r50, %r2, 4;
	setp.lt.s32 	%p3, %r49, %r38;
	setp.lt.s32 	%p4, %r50, %r39;
	and.pred  	%p1, %p3, %p4;
	cvt.u64.u32 	%rd3, %r49;
	mul.lo.s32 	%r3, %r40, %r50;
	add.s32 	%r51, %r40, -1;
	shr.u32 	%r52, %r51, 4;
	add.s32 	%r4, %r52, 1;
	and.b32  	%r5, %r4, 3;
	setp.lt.u32 	%p5, %r40, 49;
	mov.b32 	%r143, 0;
	mov.f32 	%f160, 0f00000000;
	mov.f32 	%f161, %f160;
	mov.f32 	%f162, %f160;
	mov.f32 	%f163, %f160;
	mov.f32 	%f164, %f160;
	mov.f32 	%f165, %f160;
	mov.f32 	%f166, %f160;
	mov.f32 	%f167, %f160;
	@%p5 bra 	$L__BB0_12;
	mul.lo.s32 	%r140, %r38, 48;
	shl.b32 	%r7, %r38, 6;
	shl.b32 	%r139, %r38, 5;
	shl.b32 	%r138, %r38, 4;
	and.b32  	%r54, %r4, 536870908;
	neg.s32 	%r136, %r54;
	mov.f32 	%f160, 0f00000000;
	mov.b32 	%r137, 0;
	not.pred 	%p6, %p1;
	mov.u32 	%r141, %r3;
	mov.u32 	%r143, %r137;
$L__BB0_3:
	@%p6 bra 	$L__BB0_5;
	cvt.s64.s32 	%rd8, %r137;
	add.s64 	%rd9, %rd8, %rd3;
	shl.b64 	%rd10, %rd9, 1;
	add.s64 	%rd11, %rd2, %rd10;
	wmma.load.a.sync.aligned.col.m16n16k16.global.f16 	{%r55, %r56, %r57, %r58, %r59, %r60, %r61, %r62}, [%rd11], %r38;
	mul.wide.u32 	%rd12, %r141, 2;
	add.s64 	%rd13, %rd1, %rd12;
	wmma.load.b.sync.aligned.col.m16n16k16.global.f16 	{%r63, %r64, %r65, %r66, %r67, %r68, %r69, %r70}, [%rd13], %r40;
	wmma.mma.sync.aligned.col.col.m16n16k16.f32.f32 {%f167, %f166, %f165, %f164, %f163, %f162, %f161, %f160}, {%r55, %r56, %r57, %r58, %r59, %r60, %r61, %r62}, {%r63, %r64, %r65, %r66, %r67, %r68, %r69, %r70}, {%f167, %f166, %f165, %f164, %f163, %f162, %f161, %f160};
$L__BB0_5:
	mul.wide.u32 	%rd14, %r141, 2;
	add.s64 	%rd4, %rd1, %rd14;
	@%p6 bra 	$L__BB0_7;
	cvt.s64.s32 	%rd15, %r138;
	add.s64 	%rd16, %rd15, %rd3;
	shl.b64 	%rd17, %rd16, 1;
	add.s64 	%rd18, %rd2, %rd17;
	wmma.load.a.sync.aligned.col.m16n16k16.global.f16 	{%r71, %r72, %r73, %r74, %r75, %r76, %r77, %r78}, [%rd18], %r38;
	add.s64 	%rd19, %rd4, 32;
	wmma.load.b.sync.aligned.col.m16n16k16.global.f16 	{%r79, %r80, %r81, %r82, %r83, %r84, %r85, %r86}, [%rd19], %r40;
	wmma.mma.sync.aligned.col.col.m16n16k16.f32.f32 {%f167, %f166, %f165, %f164, %f163, %f162, %f161, %f160}, {%r71, %r72, %r73, %r74, %r75, %r76, %r77, %r78}, {%r79, %r80, %r81, %r82, %r83, %r84, %r85, %r86}, {%f167, %f166, %f165, %f164, %f163, %f162, %f161, %f160};
$L__BB0_7:
	@%p6 bra 	$L__BB0_9;
	cvt.s64.s32 	%rd20, %r139;
	add.s64 	%rd21, %rd20, %rd3;
	shl.b64 	%rd22, %rd21, 1;
	add.s64 	%rd23, %rd2, %rd22;
	wmma.load.a.sync.aligned.col.m16n16k16.global.f16 	{%r87, %r88, %r89, %r90, %r91, %r92, %r93, %r94}, [%rd23], %r38;
	add.s64 	%rd24, %rd4, 64;
	wmma.load.b.sync.aligned.col.m16n16k16.global.f16 	{%r95, %r96, %r97, %r98, %r99, %r100, %r101, %r102}, [%rd24], %r40;
	wmma.mma.sync.aligned.col.col.m16n16k16.f32.f32 {%f167, %f166, %f165, %f164, %f163, %f162, %f161, %f160}, {%r87, %r88, %r89, %r90, %r91, %r92, %r93, %r94}, {%r95, %r96, %r97, %r98, %r99, %r100, %r101, %r102}, {%f167, %f166, %f165, %f164, %f163, %f162, %f161, %f160};
$L__BB0_9:
	@%p6 bra 	$L__BB0_11;
	cvt.s64.s32 	%rd25, %r140;
	add.s64 	%rd26, %rd25, %rd3;
	shl.b64 	%rd27, %rd26, 1;
	add.s64 	%rd28, %rd2, %rd27;
	wmma.load.a.sync.aligned.col.m16n16k16.global.f16 	{%r103, %r104, %r105, %r106, %r107, %r108, %r109, %r110}, [%rd28], %r38;
	add.s64 	%rd29, %rd4, 96;
	wmma.load.b.sync.aligned.col.m16n16k16.global.f16 	{%r111, %r112, %r113, %r114, %r115, %r116, %r117, %r118}, [%rd29], %r40;
	wmma.mma.sync.aligned.col.col.m16n16k16.f32.f32 {%f167, %f166, %f165, %f164, %f163, %f162, %f161, %f160}, {%r103, %r104, %r105, %r106, %r107, %r108, %r109, %r110}, {%r111, %r112, %r113, %r114, %r115, %r116, %r117, %r118}, {%f167, %f166, %f165, %f164, %f163, %f162, %f161, %f160};
$L__BB0_11:
	add.s32 	%r143, %r143, 64;
	add.s32 	%r141, %r141, 64;
	add.s32 	%r140, %r140, %r7;
	add.s32 	%r139, %r139, %r7;
	add.s32 	%r138, %r138, %r7;
	add.s32 	%r137, %r137, %r7;
	add.s32 	%r136, %r136, 4;
	setp.ne.s32 	%p10, %r136, 0;
	@%p10 bra 	$L__BB0_3;
$L__BB0_12:
	setp.eq.s32 	%p11, %r5, 0;
	@%p11 bra 	$L__BB0_17;
	add.s32 	%r146, %r143, %r3;
	mul.lo.s32 	%r145, %r143, %r38;
	shl.b32 	%r28, %r38, 4;
	neg.s32 	%r144, %r5;
	not.pred 	%p12, %p1;
$L__BB0_14:
	.pragma "nounroll";
	@%p12 bra 	$L__BB0_16;
	cvt.s64.s32 	%rd30, %r145;
	add.s64 	%rd31, %rd30, %rd3;
	shl.b64 	%rd32, %rd31, 1;
	add.s64 	%rd33, %rd2, %rd32;
	wmma.load.a.sync.aligned.col.m16n16k16.global.f16 	{%r119, %r120, %r121, %r122, %r123, %r124, %r125, %r126}, [%rd33], %r38;
	mul.wide.u32 	%rd34, %r146, 2;
	add.s64 	%rd35, %rd1, %rd34;
	wmma.load.b.sync.aligned.col.m16n16k16.global.f16 	{%r127, %r128, %r129, %r130, %r131, %r132, %r133, %r134}, [%rd35], %r40;
	wmma.mma.sync.aligned.col.col.m16n16k16.f32.f32 {%f167, %f166, %f165, %f164, %f163, %f162, %f161, %f160}, {%r119, %r120, %r121, %r122, %r123, %r124, %r125, %r126}, {%r127, %r128, %r129, %r130, %r131, %r132, %r133, %r134}, {%f167, %f166, %f165, %f164, %f163, %f162, %f161, %f160};
$L__BB0_16:
	add.s32 	%r146, %r146, 16;
	add.s32 	%r145, %r145, %r28;
	add.s32 	%r144, %r144, 1;
	setp.ne.s32 	%p13, %r144, 0;
	@%p13 bra 	$L__BB0_14;
$L__BB0_17:
	shl.b32 	%r36, %r1, 4;
	shl.b32 	%r37, %r2, 4;
	setp.ge.s32 	%p14, %r36, %r38;
	setp.ge.s32 	%p15, %r37, %r39;
	or.pred  	%p16, %p14, %p15;
	@%p16 bra 	$L__BB0_19;
	ld.param.f32 	%f151, [_Z12wmma_exampleP6__halfS0_Pfiiiff_param_7];
	ld.param.u64 	%rd42, [_Z12wmma_exampleP6__halfS0_Pfiiiff_param_2];
	cvt.u64.u32 	%rd36, %r36;
	mul.lo.s32 	%r135, %r38, %r37;
	cvt.u64.u32 	%rd37, %r135;
	add.s64 	%rd38, %rd37, %rd36;
	cvta.to.global.u64 	%rd39, %rd42;
	shl.b64 	%rd40, %rd38, 2;
	add.s64 	%rd41, %rd39, %rd40;
	wmma.load.c.sync.aligned.col.m16n16k16.global.f32 	{%f127, %f128, %f129, %f130, %f131, %f132, %f133, %f134}, [%rd41], %r38;
	mul.f32 	%f135, %f151, %f127;
	fma.rn.f32 	%f136, %f121, %f167, %f135;
	mul.f32 	%f137, %f151, %f128;
	fma.rn.f32 	%f138, %f121, %f166, %f137;
	mul.f32 	%f139, %f151, %f129;
	fma.rn.f32 	%f140, %f121, %f165, %f139;
	mul.f32 	%f141, %f151, %f130;
	fma.rn.f32 	%f142, %f121, %f164, %f141;
	mul.f32 	%f143, %f151, %f131;
	fma.rn.f32 	%f144, %f121, %f163, %f143;
	mul.f32 	%f145, %f151, %f132;
	fma.rn.f32 	%f146, %f121, %f162, %f145;
	mul.f32 	%f147, %f151, %f133;
	fma.rn.f32 	%f148, %f121, %f161, %f147;
	mul.f32 	%f149, %f151, %f134;
	fma.rn.f32 	%f150, %f121, %f160, %f149;
	wmma.store.d.sync.aligned.col.m16n16k16.global.f32 	[%rd41], {%f136, %f138, %f140, %f142, %f144, %f146, %f148, %f150}, %r38;
$L__BB0_19:
	ret;

}
	// .globl	_Z17convertFp32ToFp16P6__halfPfi
.visible .entry _Z17convertFp32ToFp16P6__halfPfi(
	.param .u64 .ptr .align 1 _Z17convertFp32ToFp16P6__halfPfi_param_0,
	.param .u64 .ptr .align 1 _Z17convertFp32ToFp16P6__halfPfi_param_1,
	.param .u32 _Z17convertFp32ToFp16P6__halfPfi_param_2
)
{
	.reg .pred 	%p<2>;
	.reg .b16 	%rs<2>;
	.reg .b32 	%r<6>;
	.reg .b32 	%f<2>;
	.reg .b64 	%rd<9>;

	ld.param.u64 	%rd1, [_Z17convertFp32ToFp16P6__halfPfi_param_0];
	ld.param.u64 	%rd2, [_Z17convertFp32ToFp16P6__halfPfi_param_1];
	ld.param.u32 	%r2, [_Z17convertFp32ToFp16P6__halfPfi_param_2];
	mov.u32 	%r3, %ntid.x;
	mov.u32 	%r4, %ctaid.x;
	mov.u32 	%r5, %tid.x;
	mad.lo.s32 	%r1, %r3, %r4, %r5;
	setp.ge.s32 	%p1, %r1, %r2;
	@%p1 bra 	$L__BB1_2;
	cvta.to.global.u64 	%rd3, %rd2;
	cvta.to.global.u64 	%rd4, %rd1;
	mul.wide.s32 	%rd5, %r1, 4;
	add.s64 	%rd6, %rd3, %rd5;
	ld.global.f32 	%f1, [%rd6];
	// begin inline asm
	{  cvt.rn.f16.f32 %rs1, %f1;}

	// end inline asm
	mul.wide.s32 	%rd7, %r1, 2;
	add.s64 	%rd8, %rd4, %rd7;
	st.global.u16 	[%rd8], %rs1;
$L__BB1_2:
	ret;

}


// ===== COMPILED SASS (sm_100) =====

	.target	sm_100

	.elftype	@"ET_EXEC"


//--------------------- .note.nv.tkinfo           --------------------------
	.section	.note.nv.tkinfo,"",@"SHT_NOTE"
	.sectionflags	@"SHF_NOTE_NV_TKINFO"
	.tkinfo
        /*0018*/ 	.word	0x00000002
        /*0030*/ 	.string	""
        /*0030*/ 	.string	"ptxas"
        /*0030*/ 	.string	"Cuda compilation tools, release 13.0, V13.0.88"
        /*0030*/ 	.string	"Build cuda_13.0.r13.0/compiler.36424714_0"
        /*0030*/ 	.string	"-arch sm_100 -m 64 "



//--------------------- .note.nv.cuinfo           --------------------------
	.section	.note.nv.cuinfo,"",@"SHT_NOTE"
	.sectionflags	@"SHF_NOTE_NV_CUINFO"
        /*0018*/ 	.short	0x0002
        /*001a*/ 	.short	0x0064
        /*001c*/ 	.short	0x0082
	.zero		2


//--------------------- .nv.info                  --------------------------
	.section	.nv.info,"",@"SHT_CUDA_INFO"
	.align	4


	//----- nvinfo : EIATTR_REGCOUNT
	.align		4
        /*0000*/ 	.byte	0x04, 0x2f
        /*0002*/ 	.short	(.L_1 - .L_0)
	.align		4
.L_0:
        /*0004*/ 	.word	index@(_Z12wmma_exampleP6__halfS0_Pfiiiff)
        /*0008*/ 	.word	0x00000020


	//----- nvinfo : EIATTR_FRAME_SIZE
	.align		4
.L_1:
        /*000c*/ 	.byte	0x04, 0x11
        /*000e*/ 	.short	(.L_3 - .L_2)
	.align		4
.L_2:
        /*0010*/ 	.word	index@(_Z12wmma_exampleP6__halfS0_Pfiiiff)
        /*0014*/ 	.word	0x00000000


	//----- nvinfo : EIATTR_REGCOUNT
	.align		4
.L_3:
        /*0018*/ 	.byte	0x04, 0x2f
        /*001a*/ 	.short	(.L_5 - .L_4)
	.align		4
.L_4:
        /*001c*/ 	.word	index@(_Z17convertFp32ToFp16P6__halfPfi)
        /*0020*/ 	.word	0x0000000a


	//----- nvinfo : EIATTR_FRAME_SIZE
	.align		4
.L_5:
        /*0024*/ 	.byte	0x04, 0x11
        /*0026*/ 	.short	(.L_7 - .L_6)
	.align		4
.L_6:
        /*0028*/ 	.word	index@(_Z17convertFp32ToFp16P6__halfPfi)
        /*002c*/ 	.word	0x00000000


	//----- nvinfo : EIATTR_MIN_STACK_SIZE
	.align		4
.L_7:
        /*0030*/ 	.byte	0x04, 0x12
        /*0032*/ 	.short	(.L_9 - .L_8)
	.align		4
.L_8:
        /*0034*/ 	.word	index@(_Z17convertFp32ToFp16P6__halfPfi)
        /*0038*/ 	.word	0x00000000


	//----- nvinfo : EIATTR_MIN_STACK_SIZE
	.align		4
.L_9:
        /*003c*/ 	.byte	0x04, 0x12
        /*003e*/ 	.short	(.L_11 - .L_10)
	.align		4
.L_10:
        /*0040*/ 	.word	index@(_Z12wmma_exampleP6__halfS0_Pfiiiff)
        /*0044*/ 	.word	0x00000000
.L_11:


//--------------------- .nv.compat                --------------------------
	.section	.nv.compat,"",@"SHT_CUDA_COMPAT_INFO"
	.align	4
        /*0000*/ 	.byte	0x02, 0x09, 0x00, 0x00, 0x02, 0x02, 0x01, 0x00, 0x02, 0x05, 0x05, 0x00, 0x03, 0x07, 0x01, 0x01
        /*0010*/ 	.byte	0x02, 0x03, 0x00, 0x00, 0x02, 0x06, 0x01, 0x00, 0x04, 0x0b, 0x08, 0x00, 0x09, 0x00, 0x00, 0x00
        /*0020*/ 	.byte	0x00, 0x00, 0x00, 0x00


//--------------------- .nv.info._Z17convertFp32ToFp16P6__halfPfi --------------------------
	.section	.nv.info._Z17convertFp32ToFp16P6__halfPfi,"",@"SHT_CUDA_INFO"
	.sectionflags	@""
	.align	4


	//----- nvinfo : EIATTR_CUDA_API_VERSION
	.align		4
        /*0000*/ 	.byte	0x04, 0x37
        /*0002*/ 	.short	(.L_13 - .L_12)
.L_12:
        /*0004*/ 	.word	0x00000082


	//----- nvinfo : EIATTR_KPARAM_INFO
	.align		4
.L_13:
        /*0008*/ 	.byte	0x04, 0x17
        /*000a*/ 	.short	(.L_15 - .L_14)
.L_14:
        /*000c*/ 	.word	0x00000000
        /*0010*/ 	.short	0x0002
        /*0012*/ 	.short	0x0010
        /*0014*/ 	.byte	0x00, 0xf0, 0x11, 0x00


	//----- nvinfo : EIATTR_KPARAM_INFO
	.align		4
.L_15:
        /*0018*/ 	.byte	0x04, 0x17
        /*001a*/ 	.short	(.L_17 - .L_16)
.L_16:
        /*001c*/ 	.word	0x00000000
        /*0020*/ 	.short	0x0001
        /*0022*/ 	.short	0x0008
        /*0024*/ 	.byte	0x00, 0xf5, 0x21, 0x00


	//----- nvinfo : EIATTR_KPARAM_INFO
	.align		4
.L_17:
        /*0028*/ 	.byte	0x04, 0x17
        /*002a*/ 	.short	(.L_19 - .L_18)
.L_18:
        /*002c*/ 	.word	0x00000000
        /*0030*/ 	.short	0x0000
        /*0032*/ 	.short	0x0000
        /*0034*/ 	.byte	0x00, 0xf5, 0x21, 0x00


	//----- nvinfo : EIATTR_SPARSE_MMA_MASK
	.align		4
.L_19:
        /*0038*/ 	.byte	0x03, 0x50
        /*003a*/ 	.short	0x0000


	//----- nvinfo : EIATTR_MAXREG_COUNT
	.align		4
        /*003c*/ 	.byte	0x03, 0x1b
        /*003e*/ 	.short	0x00ff


	//----- nvinfo : EIATTR_MERCURY_ISA_VERSION
	.align		4
        /*0040*/ 	.byte	0x03, 0x5f
        /*0042*/ 	.short	0x0101


	//----- nvinfo : EIATTR_VRC_CTA_INIT_COUNT
	.align		4
        /*0044*/ 	.byte	0x02, 0x4a
	.zero		1
	.zero		1


	//----- nvinfo : EIATTR_EXIT_INSTR_OFFSETS
	.align		4
        /*0048*/ 	.byte	0x04, 0x1c
        /*004a*/ 	.short	(.L_21 - .L_20)


	//   ....[0]....
.L_20:
        /*004c*/ 	.word	0x00000070


	//   ....[1]....
        /*0050*/ 	.word	0x00000100


	//----- nvinfo : EIATTR_CBANK_PARAM_SIZE
	.align		4
.L_21:
        /*0054*/ 	.byte	0x03, 0x19
        /*0056*/ 	.short	0x0014


	//----- nvinfo : EIATTR_PARAM_CBANK
	.align		4
        /*0058*/ 	.byte	0x04, 0x0a
        /*005a*/ 	.short	(.L_23 - .L_22)
	.align		4
.L_22:
        /*005c*/ 	.word	index@(.nv.constant0._Z17convertFp32ToFp16P6__halfPfi)
        /*0060*/ 	.short	0x0380
        /*0062*/ 	.short	0x0014


	//----- nvinfo : EIATTR_SW_WAR
	.align		4
.L_23:
        /*0064*/ 	.byte	0x04, 0x36
        /*0066*/ 	.short	(.L_25 - .L_24)
.L_24:
        /*0068*/ 	.word	0x00000008
.L_25:


//--------------------- .nv.info._Z12wmma_exampleP6__halfS0_Pfiiiff --------------------------
	.section	.nv.info._Z12wmma_exampleP6__halfS0_Pfiiiff,"",@"SHT_CUDA_INFO"
	.sectionflags	@""
	.align	4


	//----- nvinfo : EIATTR_CUDA_API_VERSION
	.align		4
        /*0000*/ 	.byte	0x04, 0x37
        /*0002*/ 	.short	(.L_27 - .L_26)
.L_26:
        /*0004*/ 	.word	0x00000082


	//----- nvinfo : EIATTR_KPARAM_INFO
	.align		4
.L_27:
        /*0008*/ 	.byte	0x04, 0x17
        /*000a*/ 	.short	(.L_29 - .L_28)
.L_28:
        /*000c*/ 	.word	0x00000000
        /*0010*/ 	.short	0x0007
        /*0012*/ 	.short	0x0028
        /*0014*/ 	.byte	0x00, 0xf0, 0x11, 0x00


	//----- nvinfo : EIATTR_KPARAM_INFO
	.align		4
.L_29:
        /*0018*/ 	.byte	0x04, 0x17
        /*001a*/ 	.short	(.L_31 - .L_30)
.L_30:
        /*001c*/ 	.word	0x00000000
        /*0020*/ 	.short	0x0006
        /*0022*/ 	.short	0x0024
        /*0024*/ 	.byte	0x00, 0xf0, 0x11, 0x00


	//----- nvinfo : EIATTR_KPARAM_INFO
	.align		4
.L_31:
        /*0028*/ 	.byte	0x04, 0x17
        /*002a*/ 	.short	(.L_33 - .L_32)
.L_32:
        /*002c*/ 	.word	0x00000000
        /*0030*/ 	.short	0x0005
        /*0032*/ 	.short	0x0020
        /*0034*/ 	.byte	0x00, 0xf0, 0x11, 0x00


	//----- nvinfo : EIATTR_KPARAM_INFO
	.align		4
.L_33:
        /*0038*/ 	.byte	0x04, 0x17
        /*003a*/ 	.short	(.L_35 - .L_34)
.L_34:
        /*003c*/ 	.word	0x00000000
        /*0040*/ 	.short	0x0004
        /*0042*/ 	.short	0x001c
        /*0044*/ 	.byte	0x00, 0xf0, 0x11, 0x00


	//----- nvinfo : EIATTR_KPARAM_INFO
	.align		4
.L_35:
        /*0048*/ 	.byte	0x04, 0x17
        /*004a*/ 	.short	(.L_37 - .L_36)
.L_36:
        /*004c*/ 	.word	0x00000000
        /*0050*/ 	.short	0x0003
        /*0052*/ 	.short	0x0018
        /*0054*/ 	.byte	0x00, 0xf0, 0x11, 0x00


	//----- nvinfo : EIATTR_KPARAM_INFO
	.align		4
.L_37:
        /*0058*/ 	.byte	0x04, 0x17
        /*005a*/ 	.short	(.L_39 - .L_38)
.L_38:
        /*005c*/ 	.word	0x00000000
        /*0060*/ 	.short	0x0002
        /*0062*/ 	.short	0x0010
        /*0064*/ 	.byte	0x00, 0xf5, 0x21, 0x00


	//----- nvinfo : EIATTR_KPARAM_INFO
	.align		4
.L_39:
        /*0068*/ 	.byte	0x04, 0x17
        /*006a*/ 	.short	(.L_41 - .L_40)
.L_40:
        /*006c*/ 	.word	0x00000000
        /*0070*/ 	.short	0x0001
        /*0072*/ 	.short	0x0008
        /*0074*/ 	.byte	0x00, 0xf5, 0x21, 0x00


	//----- nvinfo : EIATTR_KPARAM_INFO
	.align		4
.L_41:
        /*0078*/ 	.byte	0x04, 0x17
        /*007a*/ 	.short	(.L_43 - .L_42)
.L_42:
        /*007c*/ 	.word	0x00000000
        /*0080*/ 	.short	0x0000
        /*0082*/ 	.short	0x0000
        /*0084*/ 	.byte	0x00, 0xf5, 0x21, 0x00


	//----- nvinfo : EIATTR_SPARSE_MMA_MASK
	.align		4
.L_43:
        /*0088*/ 	.byte	0x03, 0x50
        /*008a*/ 	.short	0x0000


	//----- nvinfo : EIATTR_WMMA_USED
	.align		4
        /*008c*/ 	.byte	0x01, 0x2b
	.zero		2


	//----- nvinfo : EIATTR_MAXREG_COUNT
	.align		4
        /*0090*/ 	.byte	0x03, 0x1b
        /*0092*/ 	.short	0x00ff


	//----- nvinfo : EIATTR_MERCURY_ISA_VERSION
	.align		4
        /*0094*/ 	.byte	0x03, 0x5f
        /*0096*/ 	.short	0x0101


	//----- nvinfo : EIATTR_VRC_CTA_INIT_COUNT
	.align		4
        /*0098*/ 	.byte	0x02, 0x4a
	.zero		1
	.zero		1


	//----- nvinfo : EIATTR_EXIT_INSTR_OFFSETS
	.align		4
        /*009c*/ 	.byte	0x04, 0x1c
        /*009e*/ 	.short	(.L_45 - .L_44)


	//   ....[0]....
.L_44:
        /*00a0*/ 	.word	0x00001170


	//   ....[1]....
        /*00a4*/ 	.word	0x00001500


	//----- nvinfo : EIATTR_CRS_STACK_SIZE
	.align		4
.L_45:
        /*00a8*/ 	.byte	0x04, 0x1e
        /*00aa*/ 	.short	(.L_47 - .L_46)
.L_46:
        /*00ac*/ 	.word	0x00000000


	//----- nvinfo : EIATTR_CBANK_PARAM_SIZE
	.align		4
.L_47:
        /*00b0*/ 	.byte	0x03, 0x19
        /*00b2*/ 	.short	0x002c


	//----- nvinfo : EIATTR_PARAM_CBANK
	.align		4
        /*00b4*/ 	.byte	0x04, 0x0a
        /*00b6*/ 	.short	(.L_49 - .L_48)
	.align		4
.L_48:
        /*00b8*/ 	.word	index@(.nv.constant0._Z12wmma_exampleP6__halfS0_Pfiiiff)
        /*00bc*/ 	.short	0x0380
        /*00be*/ 	.short	0x002c


	//----- nvinfo : EIATTR_SW_WAR
	.align		4
.L_49:
        /*00c0*/ 	.byte	0x04, 0x36
        /*00c2*/ 	.short	(.L_51 - .L_50)
.L_50:
        /*00c4*/ 	.word	0x00000008
.L_51:


//--------------------- .nv.callgraph             --------------------------
	.section	.nv.callgraph,"",@"SHT_CUDA_CALLGRAPH"
	.align	4
	.sectionentsize	8
	.align		4
        /*0000*/ 	.word	0x00000000
	.align		4
        /*0004*/ 	.word	0xffffffff
	.align		4
        /*0008*/ 	.word	0x00000000
	.align		4
        /*000c*/ 	.word	0xfffffffe
	.align		4
        /*0010*/ 	.word	0x00000000
	.align		4
        /*0014*/ 	.word	0xfffffffd
	.align		4
        /*0018*/ 	.word	0x00000000
	.align		4
        /*001c*/ 	.word	0xfffffffc


//--------------------- .text._Z17convertFp32ToFp16P6__halfPfi --------------------------
	.section	.text._Z17convertFp32ToFp16P6__halfPfi,"ax",@progbits
	.align	128
        .global         _Z17convertFp32ToFp16P6__halfPfi
        .type           _Z17convertFp32ToFp16P6__halfPfi,@function
        .size           _Z17convertFp32ToFp16P6__halfPfi,(.L_x_12 - _Z17convertFp32ToFp16P6__halfPfi)
        .other          _Z17convertFp32ToFp16P6__halfPfi,@"STO_CUDA_ENTRY STV_DEFAULT"
_Z17convertFp32ToFp16P6__halfPfi:
.text._Z17convertFp32ToFp16P6__halfPfi:
[----:B------:R-:W-:Y:S01]  /*0000*/  LDC R1, c[0x0][0x37c] ;  /* 0x0000df00ff017b82 */ /* 0x000fe20000000800 */
[----:B------:R-:W0:Y:S01]  /*0010*/  S2R R7, SR_CTAID.X ;  /* 0x0000000000077919 */ /* 0x000e220000002500 */
[----:B------:R-:W0:Y:S01]  /*0020*/  LDCU UR4, c[0x0][0x360] ;  /* 0x00006c00ff0477ac */ /* 0x000e220008000800 */
[----:B------:R-:W0:Y:S01]  /*0030*/  S2R R0, SR_TID.X ;  /* 0x0000000000007919 */ /* 0x000e220000002100 */
[----:B------:R-:W1:Y:S01]  /*0040*/  LDCU UR5, c[0x0][0x390] ;  /* 0x00007200ff0577ac */ /* 0x000e620008000800 */
[----:B0-----:R-:W-:-:S05]  /*0050*/  IMAD R7, R7, UR4, R0 ;  /* 0x0000000407077c24 */ /* 0x001fca000f8e0200 */
[----:B-1----:R-:W-:-:S13]  /*0060*/  ISETP.GE.AND P0, PT, R7, UR5, PT ;  /* 0x0000000507007c0c */ /* 0x002fda000bf06270 */
[----:B------:R-:W-:Y:S05]  /*0070*/  @P0 EXIT ;  /* 0x000000000000094d */ /* 0x000fea0003800000 */
[----:B------:R-:W0:Y:S01]  /*0080*/  LDC.64 R2, c[0x0][0x388] ;  /* 0x0000e200ff027b82 */ /* 0x000e220000000a00 */
[----:B------:R-:W1:Y:S07]  /*0090*/  LDCU.64 UR4, c[0x0][0x358] ;  /* 0x00006b00ff0477ac */ /* 0x000e6e0008000a00 */
[----:B------:R-:W2:Y:S01]  /*00a0*/  LDC.64 R4, c[0x0][0x380] ;  /* 0x0000e000ff047b82 */ /* 0x000ea20000000a00 */
[----:B0-----:R-:W-:-:S06]  /*00b0*/  IMAD.WIDE R2, R7, 0x4, R2 ;  /* 0x0000000407027825 */ /* 0x001fcc00078e0202 */
[----:B-1----:R-:W3:Y:S01]  /*00c0*/  LDG.E R2, desc[UR4][R2.64] ;  /* 0x0000000402027981 */ /* 0x002ee2000c1e1900 */
[----:B--2---:R-:W-:Y:S01]  /*00d0*/  IMAD.WIDE R4, R7, 0x2, R4 ;  /* 0x0000000207047825 */ /* 0x004fe200078e0204 */
[----:B---3--:R-:W-:-:S05]  /*00e0*/  F2FP.F16.F32.PACK_AB R0, RZ, R2 ;  /* 0x00000002ff00723e */ /* 0x008fca00000000ff */
[----:B------:R-:W-:Y:S01]  /*00f0*/  STG.E.U16 desc[UR4][R4.64], R0 ;  /* 0x0000000004007986 */ /* 0x000fe2000c101504 */
[----:B------:R-:W-:Y:S05]  /*0100*/  EXIT ;  /* 0x000000000000794d */ /* 0x000fea0003800000 */
.L_x_0:
[----:B------:R-:W-:-:S00]  /*0110*/  BRA `(.L_x_0) ;  /* 0xfffffffc00fc7947 */ /* 0x000fc0000383ffff */
[----:B------:R-:W-:-:S00]  /*0120*/  NOP ;  /* 0x0000000000007918 */ /* 0x000fc00000000000 */
        /* <DEDUP_REMOVED lines=13> */
.L_x_12:


//--------------------- .text._Z12wmma_exampleP6__halfS0_Pfiiiff --------------------------
	.section	.text._Z12wmma_exampleP6__halfS0_Pfiiiff,"ax",@progbits
	.align	128
        .global         _Z12wmma_exampleP6__halfS0_Pfiiiff
        .type           _Z12wmma_exampleP6__halfS0_Pfiiiff,@function
        .size           _Z12wmma_exampleP6__halfS0_Pfiiiff,(.L_x_13 - _Z12wmma_exampleP6__halfS0_Pfiiiff)
        .other          _Z12wmma_exampleP6__halfS0_Pfiiiff,@"STO_CUDA_ENTRY STV_DEFAULT"
_Z12wmma_exampleP6__halfS0_Pfiiiff:
.text._Z12wmma_exampleP6__halfS0_Pfiiiff:
[----:B------:R-:W-:Y:S01]  /*0000*/  LDC R1, c[0x0][0x37c] ;  /* 0x0000df00ff017b82 */ /* 0x000fe20000000800 */
[----:B------:R-:W0:Y:S07]  /*0010*/  S2R R0, SR_TID.X ;  /* 0x0000000000007919 */ /* 0x000e2e0000002100 */
[----:B------:R-:W0:Y:S01]  /*0020*/  S2UR UR4, SR_CTAID.X ;  /* 0x00000000000479c3 */ /* 0x000e220000002500 */
[----:B------:R-:W1:Y:S01]  /*0030*/  LDCU UR8, c[0x0][0x3a0] ;  /* 0x00007400ff0877ac */ /* 0x000e620008000800 */
[----:B------:R-:W-:Y:S01]  /*0040*/  CS2R R4, SRZ ;  /* 0x0000000000047805 */ /* 0x000fe2000001ff00 */
[----:B------:R-:W2:Y:S01]  /*0050*/  S2R R3, SR_TID.Y ;  /* 0x0000000000037919 */ /* 0x000ea20000002200 */
[----:B------:R-:W-:-:S02]  /*0060*/  CS2R R6, SRZ ;  /* 0x0000000000067805 */ /* 0x000fc4000001ff00 */
[----:B------:R-:W-:Y:S02]  /*0070*/  CS2R R8, SRZ ;  /* 0x0000000000087805 */ /* 0x000fe4000001ff00 */
[----:B------:R-:W-:Y:S01]  /*0080*/  CS2R R10, SRZ ;  /* 0x00000000000a7805 */ /* 0x000fe2000001ff00 */
[----:B------:R-:W3:Y:S01]  /*0090*/  LDCU.64 UR6, c[0x0][0x358] ;  /* 0x00006b00ff0677ac */ /* 0x000ee20008000a00 */
[----:B------:R-:W0:Y:S08]  /*00a0*/  LDC R25, c[0x0][0x360] ;  /* 0x0000d800ff197b82 */ /* 0x000e300000000800 */
[----:B------:R-:W2:Y:S01]  /*00b0*/  S2UR UR5, SR_CTAID.Y ;  /* 0x00000000000579c3 */ /* 0x000ea20000002600 */
[----:B-1----:R-:W-:-:S07]  /*00c0*/  UISETP.GE.AND UP0, UPT, UR8, 0x1, UPT ;  /* 0x000000010800788c */ /* 0x002fce000bf06270 */
[----:B------:R-:W2:Y:S01]  /*00d0*/  LDC R24, c[0x0][0x364] ;  /* 0x0000d900ff187b82 */ /* 0x000ea20000000800 */
[----:B0-----:R-:W-:-:S05]  /*00e0*/  IMAD R25, R25, UR4, R0 ;  /* 0x0000000419197c24 */ /* 0x001fca000f8e0200 */
[----:B------:R-:W-:Y:S01]  /*00f0*/  SHF.R.U32.HI R25, RZ, 0x5, R25 ;  /* 0x00000005ff197819 */ /* 0x000fe20000011619 */
[----:B--2---:R-:W-:Y:S01]  /*0100*/  IMAD R24, R24, UR5, R3 ;  /* 0x0000000518187c24 */ /* 0x004fe2000f8e0203 */
[----:B---3--:R-:W-:Y:S06]  /*0110*/  BRA.U !UP0, `(.L_x_1) ;  /* 0x0000001108007547 */ /* 0x008fec000b800000 */
[----:B------:R-:W0:Y:S01]  /*0120*/  LDCU.64 UR4, c[0x0][0x398] ;  /* 0x00007300ff0477ac */ /* 0x000e220008000a00 */
[----:B------:R-:W-:Y:S01]  /*0130*/  IMAD.SHL.U32 R2, R24, 0x10, RZ ;  /* 0x0000001018027824 */ /* 0x000fe200078e00ff */
[----:B------:R-:W-:Y:S01]  /*0140*/  CS2R R10, SRZ ;  /* 0x00000000000a7805 */ /* 0x000fe2000001ff00 */
[----:B------:R-:W-:Y:S01]  /*0150*/  IMAD.SHL.U32 R0, R25, 0x10, RZ ;  /* 0x0000001019007824 */ /* 0x000fe200078e00ff */
[----:B------:R-:W-:Y:S01]  /*0160*/  UISETP.GE.U32.AND UP0, UPT, UR8, 0x31, UPT ;  /* 0x000000310800788c */ /* 0x000fe2000bf06070 */
[----:B------:R-:W-:Y:S01]  /*0170*/  IMAD.MOV.U32 R19, RZ, RZ, RZ ;  /* 0x000000ffff137224 */ /* 0x000fe200078e00ff */
[----:B------:R-:W-:Y:S02]  /*0180*/  CS2R R8, SRZ ;  /* 0x0000000000087805 */ /* 0x000fe4000001ff00 */
[----:B------:R-:W-:Y:S02]  /*0190*/  CS2R R6, SRZ ;  /* 0x0000000000067805 */ /* 0x000fe4000001ff00 */
[----:B------:R-:W-:Y:S01]  /*01a0*/  CS2R R4, SRZ ;  /* 0x0000000000047805 */ /* 0x000fe2000001ff00 */
[----:B------:R-:W1:Y:S01]  /*01b0*/  LDCU.64 UR10, c[0x0][0x380] ;  /* 0x00007000ff0a77ac */ /* 0x000e620008000a00 */
[----:B0-----:R-:W-:Y:S01]  /*01c0*/  IMAD.U32 R13, RZ, RZ, UR4 ;  /* 0x00000004ff0d7e24 */ /* 0x001fe2000f8e00ff */
[----:B------:R-:W-:Y:S01]  /*01d0*/  ISETP.GE.AND P0, PT, R2, UR5, PT ;  /* 0x0000000502007c0c */ /* 0x000fe2000bf06270 */
[----:B------:R-:W-:-:S03]  /*01e0*/  UIADD3 UR4, UPT, UPT, UR8, -0x1, URZ ;  /* 0xffffffff08047890 */ /* 0x000fc6000fffe0ff */
[----:B------:R-:W-:Y:S01]  /*01f0*/  ISETP.LT.AND P0, PT, R0, R13, !P0 ;  /* 0x0000000d0000720c */ /* 0x000fe20004701270 */
[----:B------:R-:W-:Y:S01]  /*0200*/  IMAD R0, R2, UR8, RZ ;  /* 0x0000000802007c24 */ /* 0x000fe2000f8e02ff */
[----:B------:R-:W-:Y:S01]  /*0210*/  ULEA.HI UR4, UR4, 0x1, URZ, 0x1c ;  /* 0x0000000104047891 */ /* 0x000fe2000f8fe0ff */
[----:B------:R-:W-:Y:S11]  /*0220*/  BRA.U !UP0, `(.L_x_2) ;  /* 0x0000000908cc7547 */ /* 0x000ff6000b800000 */
[----:B------:R-:W-:Y:S01]  /*0230*/  ULOP3.LUT UR4, UR4, 0x1ffffffc, URZ, 0xc0, !UPT ;  /* 0x1ffffffc04047892 */ /* 0x000fe2000f8ec0ff */
[----:B------:R-:W-:Y:S01]  /*0240*/  BSSY.RECONVERGENT B0, `(.L_x_2) ;  /* 0x00000b1000007945 */ /* 0x000fe20003800200 */
[C---:B------:R-:W-:Y:S01]  /*0250*/  IMAD R18, R13.reuse, 0x30, RZ ;  /* 0x000000300d127824 */ /* 0x040fe200078e02ff */
[----:B------:R-:W-:Y:S01]  /*0260*/  MOV R11, RZ ;  /* 0x000000ff000b7202 */ /* 0x000fe20000000f00 */
[----:B------:R-:W-:Y:S01]  /*0270*/  UIADD3 UR4, UPT, UPT, -UR4, URZ, URZ ;  /* 0x000000ff04047290 */ /* 0x000fe2000fffe1ff */
[C---:B------:R-:W-:Y:S01]  /*0280*/  IMAD.SHL.U32 R2, R13.reuse, 0x20, RZ ;  /* 0x000000200d027824 */ /* 0x040fe200078e00ff */
[----:B------:R-:W0:Y:S01]  /*0290*/  LDCU UR12, c[0x0][0x398] ;  /* 0x00007300ff0c77ac */ /* 0x000e220008000800 */
[----:B------:R-:W-:Y:S02]  /*02a0*/  IMAD.SHL.U32 R3, R13, 0x10, RZ ;  /* 0x000000100d037824 */ /* 0x000fe400078e00ff */
[----:B------:R-:W-:Y:S01]  /*02b0*/  IMAD.MOV.U32 R16, RZ, RZ, RZ ;  /* 0x000000ffff107224 */ /* 0x000fe200078e00ff */
[----:B------:R-:W2:Y:S01]  /*02c0*/  LDCU.64 UR8, c[0x0][0x380] ;  /* 0x00007000ff0877ac */ /* 0x000ea20008000a00 */
[----:B------:R-:W-:-:S02]  /*02d0*/  IMAD.MOV.U32 R19, RZ, RZ, RZ ;  /* 0x000000ffff137224 */ /* 0x000fc400078e00ff */
[----:B------:R-:W-:-:S07]  /*02e0*/  IMAD.U32 R17, RZ, RZ, UR4 ;  /* 0x00000004ff117e24 */ /* 0x000fce000f8e00ff */
.L_x_7:
[----:B------:R-:W-:Y:S05]  /*02f0*/  @!P0 BRA `(.L_x_3) ;  /* 0x00000000009c8947 */ /* 0x000fea0003800000 */
[----:B------:R-:W3:Y:S01]  /*0300*/  S2R R22, SR_LANEID ;  /* 0x0000000000167919 */ /* 0x000ee20000000000 */
[----:B------:R-:W4:Y:S01]  /*0310*/  LDC R27, c[0x0][0x398] ;  /* 0x0000e600ff1b7b82 */ /* 0x000f220000000800 */
[----:B------:R-:W-:Y:S02]  /*0320*/  IMAD.SHL.U32 R13, R25, 0x10, RZ ;  /* 0x00000010190d7824 */ /* 0x000fe400078e00ff */
[----:B------:R-:W-:-:S03]  /*0330*/  IMAD.MOV.U32 R23, RZ, RZ, RZ ;  /* 0x000000ffff177224 */ /* 0x000fc600078e00ff */
[----:B------:R-:W-:Y:S02]  /*0340*/  IADD3 R20, P1, PT, R13, R16, RZ ;  /* 0x000000100d147210 */ /* 0x000fe40007f3e0ff */
[----:B------:R-:W5:Y:S02]  /*0350*/  LDC R21, c[0x0][0x3a0] ;  /* 0x0000e800ff157b82 */ /* 0x000f640000000800 */
[----:B------:R-:W-:Y:S02]  /*0360*/  LEA.HI.X.SX32 R13, R16, RZ, 0x1, P1 ;  /* 0x000000ff100d7211 */ /* 0x000fe400008f0eff */
[----:B--2---:R-:W-:-:S04]  /*0370*/  LEA R15, P1, R20, UR8, 0x1 ;  /* 0x00000008140f7c11 */ /* 0x004fc8000f8208ff */
[----:B------:R-:W-:Y:S02]  /*0380*/  LEA.HI.X R20, R20, UR9, R13, 0x1, P1 ;  /* 0x0000000914147c11 */ /* 0x000fe400088f0c0d */
[----:B----4-:R-:W-:Y:S02]  /*0390*/  SHF.R.U32.HI R12, RZ, 0x1, R27 ;  /* 0x00000001ff0c7819 */ /* 0x010fe4000001161b */
[----:B---3--:R-:W-:Y:S02]  /*03a0*/  SHF.R.U32.HI R29, RZ, 0x2, R22 ;  /* 0x00000002ff1d7819 */ /* 0x008fe40000011616 */
[----:B------:R-:W-:-:S05]  /*03b0*/  LOP3.LUT R22, R22, 0x3, RZ, 0xc0, !PT ;  /* 0x0000000316167812 */ /* 0x000fca00078ec0ff */
[----:B------:R-:W-:-:S03]  /*03c0*/  IMAD.WIDE.U32 R12, R29, R12, R22 ;  /* 0x0000000c1d0c7225 */ /* 0x000fc600078e0016 */
[----:B------:R-:W-:-:S04]  /*03d0*/  LEA R14, P1, R12, R15, 0x2 ;  /* 0x0000000f0c0e7211 */ /* 0x000fc800078210ff */
[----:B------:R-:W-:Y:S02]  /*03e0*/  LEA.HI.X R15, R12, R20, R13, 0x2, P1 ;  /* 0x000000140c0f7211 */ /* 0x000fe400008f140d */
[----:B-----5:R-:W-:Y:S01]  /*03f0*/  SHF.R.U32.HI R12, RZ, 0x1, R21 ;  /* 0x00000001ff0c7819 */ /* 0x020fe20000011615 */
[----:B------:R-:W-:-:S04]  /*0400*/  IMAD.WIDE.U32 R26, R27, 0x10, R14 ;  /* 0x000000101b1a7825 */ /* 0x000fc800078e000e */
[----:B------:R-:W-:Y:S02]  /*0410*/  IMAD.WIDE.U32 R12, R29, R12, R22 ;  /* 0x0000000c1d0c7225 */ /* 0x000fe400078e0016 */
[----:B------:R-:W2:Y:S02]  /*0420*/  LDC.64 R22, c[0x0][0x388] ;  /* 0x0000e200ff167b82 */ /* 0x000ea40000000a00 */
[----:B--2---:R-:W-:-:S03]  /*0430*/  IMAD.WIDE.U32 R22, R0, 0x2, R22 ;  /* 0x0000000200167825 */ /* 0x004fc600078e0016 */
[----:B------:R-:W-:-:S04]  /*0440*/  LEA R28, P1, R12, R22, 0x2 ;  /* 0x000000160c1c7211 */ /* 0x000fc800078210ff */
[----:B------:R-:W-:Y:S02]  /*0450*/  LEA.HI.X R29, R12, R23, R13, 0x2, P1 ;  /* 0x000000170c1d7211 */ /* 0x000fe400008f140d */
[----:B------:R-:W2:Y:S04]  /*0460*/  LDG.E R12, desc[UR6][R14.64] ;  /* 0x000000060e0c7981 */ /* 0x000ea8000c1e1900 */
[----:B------:R-:W3:Y:S04]  /*0470*/  LDG.E R13, desc[UR6][R14.64+0x10] ;  /* 0x000010060e0d7981 */ /* 0x000ee8000c1e1900 */
[----:B------:R-:W4:Y:S04]  /*0480*/  LDG.E R20, desc[UR6][R28.64] ;  /* 0x000000061c147981 */ /* 0x000f28000c1e1900 */
[----:B------:R-:W5:Y:S04]  /*0490*/  LDG.E R14, desc[UR6][R26.64] ;  /* 0x000000061a0e7981 */ /* 0x000f68000c1e1900 */
[----:B------:R0:W4:Y:S02]  /*04a0*/  LDG.E R15, desc[UR6][R26.64+0x10] ;  /* 0x000010061a0f7981 */ /* 0x000124000c1e1900 */
[----:B0-----:R-:W-:-:S02]  /*04b0*/  IMAD.WIDE.U32 R26, R21, 0x10, R28 ;  /* 0x00000010151a7825 */ /* 0x001fc400078e001c */
[----:B------:R-:W4:Y:S04]  /*04c0*/  LDG.E R21, desc[UR6][R28.64+0x10] ;  /* 0x000010061c157981 */ /* 0x000f28000c1e1900 */
[----:B------:R-:W4:Y:S04]  /*04d0*/  LDG.E R22, desc[UR6][R26.64] ;  /* 0x000000061a167981 */ /* 0x000f28000c1e1900 */
[----:B------:R-:W4:Y:S01]  /*04e0*/  LDG.E R23, desc[UR6][R26.64+0x10] ;  /* 0x000010061a177981 */ /* 0x000f22000c1e1900 */
[----:B------:R-:W-:Y:S05]  /*04f0*/  WARPSYNC.ALL ;  /* 0x0000000000007948 */ /* 0x000fea0003800000 */
[----:B--2---:R-:W-:Y:S04]  /*0500*/  MOVM.16.MT88 R12, R12 ;  /* 0x000000000c0c723a */ /* 0x004fe80000000000 */
[----:B---3--:R-:W-:Y:S04]  /*0510*/  MOVM.16.MT88 R13, R13 ;  /* 0x000000000d0d723a */ /* 0x008fe80000000000 */
[----:B-----5:R-:W-:Y:S04]  /*0520*/  MOVM.16.MT88 R14, R14 ;  /* 0x000000000e0e723a */ /* 0x020fe80000000000 */
[----:B----4-:R-:W0:Y:S02]  /*0530*/  MOVM.16.MT88 R15, R15 ;  /* 0x000000000f0f723a */ /* 0x010e240000000000 */
[C---:B0-----:R-:W-:Y:S08]  /*0540*/  HMMA.16816.F32 R4, R12.reuse, R20, R4 ;  /* 0x000000140c04723c */ /* 0x041ff00000001804 */
[----:B------:R-:W-:-:S15]  /*0550*/  HMMA.16816.F32 R8, R12, R22, R8 ;  /* 0x000000160c08723c */ /* 0x000fde0000001808 */
[----:B------:R-:W-:-:S05]  /*0560*/  NOP ;  /* 0x0000000000007918 */ /* 0x000fca0000000000 */
.L_x_3:
[----:B------:R-:W3:Y:S02]  /*0570*/  LDC.64 R22, c[0x0][0x388] ;  /* 0x0000e200ff167b82 */ /* 0x000ee40000000a00 */
[----:B---3--:R-:W-:Y:S01]  /*0580*/  IMAD.WIDE.U32 R22, R0, 0x2, R22 ;  /* 0x0000000200167825 */ /* 0x008fe200078e0016 */
[----:B------:R-:W-:Y:S06]  /*0590*/  @!P0 BRA `(.L_x_4) ;  /* 0x0000000000948947 */ /* 0x000fec0003800000 */
[----:B------:R-:W3:Y:S01]  /*05a0*/  S2R R20, SR_LANEID ;  /* 0x0000000000147919 */ /* 0x000ee20000000000 */
[----:B------:R-:W4:Y:S01]  /*05b0*/  LDC R29, c[0x0][0x398] ;  /* 0x0000e600ff1d7b82 */ /* 0x000f220000000800 */
[----:B------:R-:W-:Y:S02]  /*05c0*/  IMAD.SHL.U32 R12, R25, 0x10, RZ ;  /* 0x00000010190c7824 */ /* 0x000fe400078e00ff */
[----:B------:R-:W-:-:S03]  /*05d0*/  IMAD.MOV.U32 R21, RZ, RZ, RZ ;  /* 0x000000ffff157224 */ /* 0x000fc600078e00ff */
[----:B------:R-:W-:-:S04]  /*05e0*/  IADD3 R27, P1, PT, R12, R3, RZ ;  /* 0x000000030c1b7210 */ /* 0x000fc80007f3e0ff */
        /* <DEDUP_REMOVED lines=9> */
[----:B------:R-:W2:Y:S01]  /*0680*/  LDC R27, c[0x0][0x3a0] ;  /* 0x0000e800ff1b7b82 */ /* 0x000ea20000000800 */
[----:B------:R-:W-:Y:S02]  /*0690*/  IMAD.WIDE.U32 R28, R29, 0x10, R14 ;  /* 0x000000101d1c7825 */ /* 0x000fe400078e000e */
[----:B------:R-:W3:Y:S01]  /*06a0*/  LDG.E R12, desc[UR6][R14.64] ;  /* 0x000000060e0c7981 */ /* 0x000ee2000c1e1900 */
[----:B--2---:R-:W-:-:S05]  /*06b0*/  SHF.R.U32.HI R13, RZ, 0x1, R27 ;  /* 0x00000001ff0d7819 */ /* 0x004fca000001161b */
[----:B------:R-:W-:Y:S02]  /*06c0*/  IMAD.WIDE.U32 R20, R26, R13, R20 ;  /* 0x0000000d1a147225 */ /* 0x000fe400078e0014 */
[----:B------:R-:W2:Y:S04]  /*06d0*/  LDG.E R13, desc[UR6][R14.64+0x10] ;  /* 0x000010060e0d7981 */ /* 0x000ea8000c1e1900 */
[----:B------:R-:W4:Y:S04]  /*06e0*/  LDG.E R14, desc[UR6][R28.64] ;  /* 0x000000061c0e7981 */ /* 0x000f28000c1e1900 */
[----:B------:R5:W4:Y:S02]  /*06f0*/  LDG.E R15, desc[UR6][R28.64+0x10] ;  /* 0x000010061c0f7981 */ /* 0x000b24000c1e1900 */
[----:B-----5:R-:W-:-:S04]  /*0700*/  LEA R28, P1, R20, R22, 0x2 ;  /* 0x00000016141c7211 */ /* 0x020fc800078210ff */
[----:B------:R-:W-:-:S05]  /*0710*/  LEA.HI.X R29, R20, R23, R21, 0x2, P1 ;  /* 0x00000017141d7211 */ /* 0x000fca00008f1415 */
[----:B------:R-:W5:Y:S04]  /*0720*/  LDG.E R20, desc[UR6][R28.64+0x20] ;  /* 0x000020061c147981 */ /* 0x000f68000c1e1900 */
[----:B------:R-:W5:Y:S01]  /*0730*/  LDG.E R21, desc[UR6][R28.64+0x30] ;  /* 0x000030061c157981 */ /* 0x000f62000c1e1900 */
[----:B------:R-:W-:Y:S05]  /*0740*/  WARPSYNC.ALL ;  /* 0x0000000000007948 */ /* 0x000fea0003800000 */
[----:B------:R-:W-:Y:S01]  /*0750*/  IMAD.WIDE.U32 R26, R27, 0x10, R28 ;  /* 0x000000101b1a7825 */ /* 0x000fe200078e001c */
[----:B---3--:R-:W-:Y:S04]  /*0760*/  MOVM.16.MT88 R12, R12 ;  /* 0x000000000c0c723a */ /* 0x008fe80000000000 */
[----:B--2---:R-:W-:Y:S04]  /*0770*/  MOVM.16.MT88 R13, R13 ;  /* 0x000000000d0d723a */ /* 0x004fe80000000000 */
[----:B----4-:R-:W-:Y:S04]  /*0780*/  MOVM.16.MT88 R14, R14 ;  /* 0x000000000e0e723a */ /* 0x010fe80000000000 */
[----:B------:R-:W5:Y:S02]  /*0790*/  MOVM.16.MT88 R15, R15 ;  /* 0x000000000f0f723a */ /* 0x000f640000000000 */
[C---:B-----5:R-:W-:Y:S02]  /*07a0*/  HMMA.16816.F32 R4, R12.reuse, R20, R4 ;  /* 0x000000140c04723c */ /* 0x060fe40000001804 */
[----:B------:R-:W2:Y:S04]  /*07b0*/  LDG.E R20, desc[UR6][R26.64+0x20] ;  /* 0x000020061a147981 */ /* 0x000ea8000c1e1900 */
[----:B------:R-:W2:Y:S02]  /*07c0*/  LDG.E R21, desc[UR6][R26.64+0x30] ;  /* 0x000030061a157981 */ /* 0x000ea4000c1e1900 */
[----:B--2---:R-:W-:-:S15]  /*07d0*/  HMMA.16816.F32 R8, R12, R20, R8 ;  /* 0x000000140c08723c */ /* 0x004fde0000001808 */
[----:B------:R-:W-:-:S05]  /*07e0*/  NOP ;  /* 0x0000000000007918 */ /* 0x000fca0000000000 */
.L_x_4:
[----:B------:R-:W-:Y:S05]  /*07f0*/  @!P0 BRA `(.L_x_5) ;  /* 0x0000000000948947 */ /* 0x000fea0003800000 */
[----:B------:R-:W3:Y:S01]  /*0800*/  S2R R20, SR_LANEID ;  /* 0x0000000000147919 */ /* 0x000ee20000000000 */
[----:B------:R-:W4:Y:S01]  /*0810*/  LDC R29, c[0x0][0x398] ;  /* 0x0000e600ff1d7b82 */ /* 0x000f220000000800 */
[----:B------:R-:W-:Y:S01]  /*0820*/  IMAD.SHL.U32 R27, R25, 0x10, RZ ;  /* 0x00000010191b7824 */ /* 0x000fe200078e00ff */
[----:B------:R-:W-:-:S04]  /*0830*/  MOV R21, RZ ;  /* 0x000000ff00157202 */ /* 0x000fc80000000f00 */
        /* <DEDUP_REMOVED lines=33> */
.L_x_5:
[----:B------:R-:W-:Y:S05]  /*0a50*/  @!P0 BRA `(.L_x_6) ;  /* 0x0000000000948947 */ /* 0x000fea0003800000 */
[----:B------:R-:W3:Y:S01]  /*0a60*/  S2R R20, SR_LANEID ;  /* 0x0000000000147919 */ /* 0x000ee20000000000 */
[----:B------:R-:W4:Y:S01]  /*0a70*/  LDC R29, c[0x0][0x398] ;  /* 0x0000e600ff1d7b82 */ /* 0x000f220000000800 */
[----:B------:R-:W-:-:S07]  /*0a80*/  IMAD.MOV.U32 R21, RZ, RZ, RZ ;  /* 0x000000ffff157224 */ /* 0x000fce00078e00ff */
[----:B------:R-:W5:Y:S01]  /*0a90*/  LDC R15, c[0x0][0x3a0] ;  /* 0x0000e800ff0f7b82 */ /* 0x000f620000000800 */
[----:B----4-:R-:W-:Y:S02]  /*0aa0*/  SHF.R.U32.HI R12, RZ, 0x1, R29 ;  /* 0x00000001ff0c7819 */ /* 0x010fe4000001161d */
[----:B---3--:R-:W-:Y:S02]  /*0ab0*/  SHF.R.U32.HI R27, RZ, 0x2, R20 ;  /* 0x00000002ff1b7819 */ /* 0x008fe40000011614 */
[----:B------:R-:W-:Y:S02]  /*0ac0*/  LOP3.LUT R20, R20, 0x3, RZ, 0xc0, !PT ;  /* 0x0000000314147812 */ /* 0x000fe400078ec0ff */
[----:B-----5:R-:W-:-:S03]  /*0ad0*/  SHF.R.U32.HI R14, RZ, 0x1, R15 ;  /* 0x00000001ff0e7819 */ /* 0x020fc6000001160f */
[----:B------:R-:W-:-:S04]  /*0ae0*/  IMAD.WIDE.U32 R12, R27, R12, R20 ;  /* 0x0000000c1b0c7225 */ /* 0x000fc800078e0014 */
[----:B------:R-:W-:-:S03]  /*0af0*/  IMAD.WIDE.U32 R20, R27, R14, R20 ;  /* 0x0000000e1b147225 */ /* 0x000fc600078e0014 */
[----:B------:R-:W-:-:S04]  /*0b00*/  LEA R22, P1, R20, R22, 0x2 ;  /* 0x0000001614167211 */ /* 0x000fc800078210ff */
[----:B------:R-:W-:Y:S01]  /*0b10*/  LEA.HI.X R23, R20, R23, R21, 0x2, P1 ;  /* 0x0000001714177211 */ /* 0x000fe200008f1415 */
[----:B------:R-:W-:-:S04]  /*0b20*/  IMAD.SHL.U32 R21, R25, 0x10, RZ ;  /* 0x0000001019157824 */ /* 0x000fc800078e00ff */
[----:B------:R-:W3:Y:S01]  /*0b30*/  LDG.E R20, desc[UR6][R22.64+0x60] ;  /* 0x0000600616147981 */ /* 0x000ee2000c1e1900 */
[----:B------:R-:W-:-:S04]  /*0b40*/  IADD3 R21, P1, PT, R21, R18, RZ ;  /* 0x0000001215157210 */ /* 0x000fc80007f3e0ff */
[----:B------:R-:W-:Y:S02]  /*0b50*/  LEA.HI.X.SX32 R14, R18, RZ, 0x1, P1 ;  /* 0x000000ff120e7211 */ /* 0x000fe400008f0eff */
[----:B--2---:R-:W-:-:S04]  /*0b60*/  LEA R27, P1, R21, UR8, 0x1 ;  /* 0x00000008151b7c11 */ /* 0x004fc8000f8208ff */
[----:B------:R-:W-:Y:S02]  /*0b70*/  LEA.HI.X R21, R21, UR9, R14, 0x1, P1 ;  /* 0x0000000915157c11 */ /* 0x000fe400088f0c0e */
[----:B------:R-:W-:-:S04]  /*0b80*/  LEA R26, P1, R12, R27, 0x2 ;  /* 0x0000001b0c1a7211 */ /* 0x000fc800078210ff */
[----:B------:R-:W-:Y:S02]  /*0b90*/  LEA.HI.X R27, R12, R21, R13, 0x2, P1 ;  /* 0x000000150c1b7211 */ /* 0x000fe400008f140d */
[----:B------:R-:W3:Y:S01]  /*0ba0*/  LDG.E R21, desc[UR6][R22.64+0x70] ;  /* 0x0000700616157981 */ /* 0x000ee2000c1e1900 */
[----:B------:R-:W-:-:S03]  /*0bb0*/  IMAD.WIDE.U32 R28, R29, 0x10, R26 ;  /* 0x000000101d1c7825 */ /* 0x000fc600078e001a */
[----:B------:R-:W2:Y:S04]  /*0bc0*/  LDG.E R12, desc[UR6][R26.64] ;  /* 0x000000061a0c7981 */ /* 0x000ea8000c1e1900 */
[----:B------:R4:W5:Y:S04]  /*0bd0*/  LDG.E R13, desc[UR6][R26.64+0x10] ;  /* 0x000010061a0d7981 */ /* 0x000968000c1e1900 */
[----:B------:R-:W3:Y:S01]  /*0be0*/  LDG.E R14, desc[UR6][R28.64] ;  /* 0x000000061c0e7981 */ /* 0x000ee2000c1e1900 */
[----:B----4-:R-:W-:-:S03]  /*0bf0*/  IMAD.WIDE.U32 R26, R15, 0x10, R22 ;  /* 0x000000100f1a7825 */ /* 0x010fc600078e0016 */
[----:B------:R-:W4:Y:S04]  /*0c00*/  LDG.E R15, desc[UR6][R28.64+0x10] ;  /* 0x000010061c0f7981 */ /* 0x000f28000c1e1900 */
[----:B------:R-:W4:Y:S04]  /*0c10*/  LDG.E R22, desc[UR6][R26.64+0x60] ;  /* 0x000060061a167981 */ /* 0x000f28000c1e1900 */
[----:B------:R-:W4:Y:S01]  /*0c20*/  LDG.E R23, desc[UR6][R26.64+0x70] ;  /* 0x000070061a177981 */ /* 0x000f22000c1e1900 */
[----:B------:R-:W-:Y:S05]  /*0c30*/  WARPSYNC.ALL ;  /* 0x0000000000007948 */ /* 0x000fea0003800000 */
[----:B--2---:R-:W-:Y:S04]  /*0c40*/  MOVM.16.MT88 R12, R12 ;  /* 0x000000000c0c723a */ /* 0x004fe80000000000 */
[----:B-----5:R-:W-:Y:S04]  /*0c50*/  MOVM.16.MT88 R13, R13 ;  /* 0x000000000d0d723a */ /* 0x020fe80000000000 */
[----:B---3--:R-:W-:Y:S04]  /*0c60*/  MOVM.16.MT88 R14, R14 ;  /* 0x000000000e0e723a */ /* 0x008fe80000000000 */
[----:B----4-:R-:W2:Y:S02]  /*0c70*/  MOVM.16.MT88 R15, R15 ;  /* 0x000000000f0f723a */ /* 0x010ea40000000000 */
[C---:B--2---:R-:W-:Y:S08]  /*0c80*/  HMMA.16816.F32 R4, R12.reuse, R20, R4 ;  /* 0x000000140c04723c */ /* 0x044ff00000001804 */
[----:B------:R-:W-:-:S15]  /*0c90*/  HMMA.16816.F32 R8, R12, R22, R8 ;  /* 0x000000160c08723c */ /* 0x000fde0000001808 */
[----:B------:R-:W-:-:S05]  /*0ca0*/  NOP ;  /* 0x0000000000007918 */ /* 0x000fca0000000000 */
.L_x_6:
[----:B------:R-:W-:Y:S02]  /*0cb0*/  VIADD R17, R17, 0x4 ;  /* 0x0000000411117836 */ /* 0x000fe40000000000 */
[----:B0-----:R-:W-:Y:S02]  /*0cc0*/  IMAD.U32 R13, RZ, RZ, UR12 ;  /* 0x0000000cff0d7e24 */ /* 0x001fe4000f8e00ff */
[----:B------:R-:W-:Y:S01]  /*0cd0*/  VIADD R19, R19, 0x40 ;  /* 0x0000004013137836 */ /* 0x000fe20000000000 */
[----:B------:R-:W-:Y:S01]  /*0ce0*/  ISETP.NE.AND P1, PT, R17, RZ, PT ;  /* 0x000000ff1100720c */ /* 0x000fe20003f25270 */
[----:B------:R-:W-:Y:S01]  /*0cf0*/  VIADD R0, R0, 0x40 ;  /* 0x0000004000007836 */ /* 0x000fe20000000000 */
[C---:B------:R-:W-:Y:S01]  /*0d00*/  LEA R18, R13.reuse, R18, 0x6 ;  /* 0x000000120d127211 */ /* 0x040fe200078e30ff */
[C---:B------:R-:W-:Y:S02]  /*0d10*/  IMAD R2, R13.reuse, 0x40, R2 ;  /* 0x000000400d027824 */ /* 0x040fe400078e0202 */
[----:B------:R-:W-:-:S02]  /*0d20*/  IMAD R3, R13, 0x40, R3 ;  /* 0x000000400d037824 */ /* 0x000fc400078e0203 */
[----:B------:R-:W-:-:S06]  /*0d30*/  IMAD R16, R13, 0x40, R16 ;  /* 0x000000400d107824 */ /* 0x000fcc00078e0210 */
[----:B------:R-:W-:Y:S05]  /*0d40*/  @P1 BRA `(.L_x_7) ;  /* 0xfffffff400681947 */ /* 0x000fea000383ffff */
[----:B-12---:R-:W-:Y:S05]  /*0d50*/  BSYNC.RECONVERGENT B0 ;  /* 0x0000000000007941 */ /* 0x006fea0003800200 */
.L_x_2:
[----:B------:R-:W0:Y:S01]  /*0d60*/  LDCU UR5, c[0x0][0x3a0] ;  /* 0x00007400ff0577ac */ /* 0x000e220008000800 */
[----:B------:R-:W-:Y:S01]  /*0d70*/  BSSY.RECONVERGENT B0, `(.L_x_1) ;  /* 0x000003a000007945 */ /* 0x000fe20003800200 */
[----:B0-----:R-:W-:-:S04]  /*0d80*/  UIADD3 UR4, UPT, UPT, UR5, -0x1, URZ ;  /* 0xffffffff05047890 */ /* 0x001fc8000fffe0ff */
[----:B------:R-:W-:-:S04]  /*0d90*/  ULEA.HI UR4, UR4, 0x1, URZ, 0x1c ;  /* 0x0000000104047891 */ /* 0x000fc8000f8fe0ff */
[----:B------:R-:W-:-:S04]  /*0da0*/  ULOP3.LUT UR4, UR4, 0x3, URZ, 0xc0, !UPT ;  /* 0x0000000304047892 */ /* 0x000fc8000f8ec0ff */
[----:B------:R-:W-:-:S09]  /*0db0*/  UISETP.NE.AND UP0, UPT, UR4, URZ, UPT ;  /* 0x000000ff0400728c */ /* 0x000fd2000bf05270 */
[----:B------:R-:W-:Y:S05]  /*0dc0*/  BRA.U !UP0, `(.L_x_8) ;  /* 0x0000000108d07547 */ /* 0x000fea000b800000 */
[----:B------:R-:W-:Y:S01]  /*0dd0*/  IMAD.SHL.U32 R0, R24, 0x10, RZ ;  /* 0x0000001018007824 */ /* 0x000fe200078e00ff */
[----:B------:R-:W-:Y:S01]  /*0de0*/  UIADD3 UR4, UPT, UPT, -UR4, URZ, URZ ;  /* 0x000000ff04047290 */ /* 0x000fe2000fffe1ff */
[----:B------:R-:W-:Y:S02]  /*0df0*/  IMAD R2, R19, R13, RZ ;  /* 0x0000000d13027224 */ /* 0x000fe400078e02ff */
[----:B------:R-:W-:-:S03]  /*0e00*/  IMAD R12, R0, UR5, RZ ;  /* 0x00000005000c7c24 */ /* 0x000fc6000f8e02ff */
[----:B------:R-:W-:Y:S02]  /*0e10*/  IMAD.U32 R0, RZ, RZ, UR4 ;  /* 0x00000004ff007e24 */ /* 0x000fe4000f8e00ff */
[----:B------:R-:W-:-:S07]  /*0e20*/  IMAD.IADD R19, R12, 0x1, R19 ;  /* 0x000000010c137824 */ /* 0x000fce00078e0213 */
.L_x_10:
[----:B------:R-:W-:Y:S05]  /*0e30*/  @!P0 BRA `(.L_x_9) ;  /* 0x00000000009c8947 */ /* 0x000fea0003800000 */
[----:B------:R-:W0:Y:S01]  /*0e40*/  S2R R16, SR_LANEID ;  /* 0x0000000000107919 */ /* 0x000e220000000000 */
[----:B------:R-:W2:Y:S01]  /*0e50*/  LDC R29, c[0x0][0x398] ;  /* 0x0000e600ff1d7b82 */ /* 0x000ea20000000800 */
[----:B------:R-:W-:Y:S01]  /*0e60*/  SHF.L.U32 R27, R25, 0x4, RZ ;  /* 0x00000004191b7819 */ /* 0x000fe200000006ff */
[----:B------:R-:W-:-:S03]  /*0e70*/  IMAD.MOV.U32 R17, RZ, RZ, RZ ;  /* 0x000000ffff117224 */ /* 0x000fc600078e00ff */
[----:B------:R-:W-:-:S03]  /*0e80*/  IADD3 R27, P1, PT, R27, R2, RZ ;  /* 0x000000021b1b7210 */ /* 0x000fc60007f3e0ff */
[----:B------:R-:W3:Y:S01]  /*0e90*/  LDC R23, c[0x0][0x3a0] ;  /* 0x0000e800ff177b82 */ /* 0x000ee20000000800 */
[----:B------:R-:W-:Y:S02]  /*0ea0*/  LEA.HI.X.SX32 R14, R2, RZ, 0x1, P1 ;  /* 0x000000ff020e7211 */ /* 0x000fe400008f0eff */
[----:B-1----:R-:W-:-:S04]  /*0eb0*/  LEA R15, P1, R27, UR10, 0x1 ;  /* 0x0000000a1b0f7c11 */ /* 0x002fc8000f8208ff */
[----:B------:R-:W-:Y:S01]  /*0ec0*/  LEA.HI.X R27, R27, UR11, R14, 0x1, P1 ;  /* 0x0000000b1b1b7c11 */ /* 0x000fe200088f0c0e */
[----:B------:R-:W1:Y:S01]  /*0ed0*/  LDC.64 R20, c[0x0][0x388] ;  /* 0x0000e200ff147b82 */ /* 0x000e620000000a00 */
[----:B--2---:R-:W-:Y:S02]  /*0ee0*/  SHF.R.U32.HI R12, RZ, 0x1, R29 ;  /* 0x00000001ff0c7819 */ /* 0x004fe4000001161d */
[----:B0-----:R-:W-:Y:S02]  /*0ef0*/  SHF.R.U32.HI R3, RZ, 0x2, R16 ;  /* 0x00000002ff037819 */ /* 0x001fe40000011610 */
[----:B------:R-:W-:-:S05]  /*0f00*/  LOP3.LUT R16, R16, 0x3, RZ, 0xc0, !PT ;  /* 0x0000000310107812 */ /* 0x000fca00078ec0ff */
[----:B------:R-:W-:-:S03]  /*0f10*/  IMAD.WIDE.U32 R12, R3, R12, R16 ;  /* 0x0000000c030c7225 */ /* 0x000fc600078e0010 */
[----:B------:R-:W-:-:S04]  /*0f20*/  LEA R14, P1, R12, R15, 0x2 ;  /* 0x0000000f0c0e7211 */ /* 0x000fc800078210ff */
[----:B------:R-:W-:-:S03]  /*0f30*/  LEA.HI.X R15, R12, R27, R13, 0x2, P1 ;  /* 0x0000001b0c0f7211 */ /* 0x000fc600008f140d */
[----:B------:R-:W-:Y:S02]  /*0f40*/  IMAD.WIDE.U32 R28, R29, 0x10, R14 ;  /* 0x000000101d1c7825 */ /* 0x000fe400078e000e */
[----:B------:R-:W2:Y:S01]  /*0f50*/  LDG.E R12, desc[UR6][R14.64] ;  /* 0x000000060e0c7981 */ /* 0x000ea2000c1e1900 */
[----:B---3--:R-:W-:-:S03]  /*0f60*/  SHF.R.U32.HI R18, RZ, 0x1, R23 ;  /* 0x00000001ff127819 */ /* 0x008fc60000011617 */
[----:B------:R-:W3:Y:S01]  /*0f70*/  LDG.E R13, desc[UR6][R14.64+0x10] ;  /* 0x000010060e0d7981 */ /* 0x000ee2000c1e1900 */
[----:B-1----:R-:W-:-:S04]  /*0f80*/  IMAD.WIDE.U32 R20, R19, 0x2, R20 ;  /* 0x0000000213147825 */ /* 0x002fc800078e0014 */
[----:B------:R-:W-:Y:S01]  /*0f90*/  IMAD.WIDE.U32 R16, R3, R18, R16 ;  /* 0x0000001203107225 */ /* 0x000fe200078e0010 */
[----:B------:R-:W4:Y:S04]  /*0fa0*/  LDG.E R14, desc[UR6][R28.64] ;  /* 0x000000061c0e7981 */ /* 0x000f28000c1e1900 */
[----:B------:R-:W5:Y:S01]  /*0fb0*/  LDG.E R15, desc[UR6][R28.64+0x10] ;  /* 0x000010061c0f7981 */ /* 0x000f62000c1e1900 */
[----:B------:R-:W-:-:S04]  /*0fc0*/  LEA R26, P1, R16, R20, 0x2 ;  /* 0x00000014101a7211 */ /* 0x000fc800078210ff */
[----:B------:R-:W-:-:S03]  /*0fd0*/  LEA.HI.X R27, R16, R21, R17, 0x2, P1 ;  /* 0x00000015101b7211 */ /* 0x000fc600008f1411 */
[----:B------:R-:W-:Y:S02]  /*0fe0*/  IMAD.WIDE.U32 R22, R23, 0x10, R26 ;  /* 0x0000001017167825 */ /* 0x000fe400078e001a */
[----:B------:R-:W5:Y:S04]  /*0ff0*/  LDG.E R16, desc[UR6][R26.64] ;  /* 0x000000061a107981 */ /* 0x000f68000c1e1900 */
[----:B------:R-:W5:Y:S04]  /*1000*/  LDG.E R17, desc[UR6][R26.64+0x10] ;  /* 0x000010061a117981 */ /* 0x000f68000c1e1900 */
[----:B------:R-:W5:Y:S04]  /*1010*/  LDG.E R20, desc[UR6][R22.64] ;  /* 0x0000000616147981 */ /* 0x000f68000c1e1900 */
[----:B------:R-:W5:Y:S01]  /*1020*/  LDG.E R21, desc[UR6][R22.64+0x10] ;  /* 0x0000100616157981 */ /* 0x000f62000c1e1900 */
[----:B------:R-:W-:Y:S05]  /*1030*/  WARPSYNC.ALL ;  /* 0x0000000000007948 */ /* 0x000fea0003800000 */
[----:B--2---:R-:W-:Y:S04]  /*1040*/  MOVM.16.MT88 R12, R12 ;  /* 0x000000000c0c723a */ /* 0x004fe80000000000 */
[----:B---3--:R-:W-:Y:S04]  /*1050*/  MOVM.16.MT88 R13, R13 ;  /* 0x000000000d0d723a */ /* 0x008fe80000000000 */
[----:B----4-:R-:W-:Y:S04]  /*1060*/  MOVM.16.MT88 R14, R14 ;  /* 0x000000000e0e723a */ /* 0x010fe80000000000 */
[----:B-----5:R-:W0:Y:S02]  /*1070*/  MOVM.16.MT88 R15, R15 ;  /* 0x000000000f0f723a */ /* 0x020e240000000000 */
[C---:B0-----:R-:W-:Y:S08]  /*1080*/  HMMA.16816.F32 R4, R12.reuse, R16, R4 ;  /* 0x000000100c04723c */ /* 0x041ff00000001804 */
[----:B------:R-:W-:-:S15]  /*1090*/  HMMA.16816.F32 R8, R12, R20, R8 ;  /* 0x000000140c08723c */ /* 0x000fde0000001808 */
[----:B------:R-:W-:-:S05]  /*10a0*/  NOP ;  /* 0x0000000000007918 */ /* 0x000fca0000000000 */
.L_x_9:
[----:B------:R-:W0:Y:S01]  /*10b0*/  LDC R3, c[0x0][0x398] ;  /* 0x0000e600ff037b82 */ /* 0x000e220000000800 */
[----:B------:R-:W-:Y:S02]  /*10c0*/  VIADD R0, R0, 0x1 ;  /* 0x0000000100007836 */ /* 0x000fe40000000000 */
[----:B------:R-:W-:-:S03]  /*10d0*/  VIADD R19, R19, 0x10 ;  /* 0x0000001013137836 */ /* 0x000fc60000000000 */
[----:B------:R-:W-:Y:S01]  /*10e0*/  ISETP.NE.AND P1, PT, R0, RZ, PT ;  /* 0x000000ff0000720c */ /* 0x000fe20003f25270 */
[----:B0-----:R-:W-:-:S12]  /*10f0*/  IMAD R2, R3, 0x10, R2 ;  /* 0x0000001003027824 */ /* 0x001fd800078e0202 */
[----:B------:R-:W-:Y:S05]  /*1100*/  @P1 BRA `(.L_x_10) ;  /* 0xfffffffc00481947 */ /* 0x000fea000383ffff */
.L_x_8:
[----:B-1----:R-:W-:Y:S05]  /*1110*/  BSYNC.RECONVERGENT B0 ;  /* 0x0000000000007941 */ /* 0x002fea0003800200 */
.L_x_1:
[----:B------:R-:W0:Y:S01]  /*1120*/  LDC.64 R16, c[0x0][0x398] ;  /* 0x0000e600ff107b82 */ /* 0x000e220000000a00 */
[----:B------:R-:W-:Y:S02]  /*1130*/  IMAD.SHL.U32 R24, R24, 0x10, RZ ;  /* 0x0000001018187824 */ /* 0x000fe400078e00ff */
[----:B------:R-:W-:-:S03]  /*1140*/  IMAD.SHL.U32 R25, R25, 0x10, RZ ;  /* 0x0000001019197824 */ /* 0x000fc600078e00ff */
[----:B0-----:R-:W-:-:S04]  /*1150*/  ISETP.GE.AND P0, PT, R24, R17, PT ;  /* 0x000000111800720c */ /* 0x001fc80003f06270 */
[----:B------:R-:W-:-:S13]  /*1160*/  ISETP.GE.OR P0, PT, R25, R16, P0 ;  /* 0x000000101900720c */ /* 0x000fda0000706670 */
[----:B------:R-:W-:Y:S05]  /*1170*/  @P0 EXIT ;  /* 0x000000000000094d */ /* 0x000fea0003800000 */
[----:B------:R-:W0:Y:S01]  /*1180*/  S2R R2, SR_LANEID ;  /* 0x0000000000027919 */ /* 0x000e220000000000 */
[----:B------:R-:W1:Y:S01]  /*1190*/  LDCU.64 UR4, c[0x0][0x390] ;  /* 0x00007200ff0477ac */ /* 0x000e620008000a00 */
[----:B------:R-:W-:Y:S02]  /*11a0*/  IMAD R24, R24, R16, RZ ;  /* 0x0000001018187224 */ /* 0x000fe400078e02ff */
[----:B------:R-:W-:-:S03]  /*11b0*/  IMAD.MOV.U32 R3, RZ, RZ, RZ ;  /* 0x000000ffff037224 */ /* 0x000fc600078e00ff */
[----:B------:R-:W-:-:S05]  /*11c0*/  IADD3 R17, P0, PT, R24, R25, RZ ;  /* 0x0000001918117210 */ /* 0x000fca0007f1e0ff */
[----:B------:R-:W-:Y:S01]  /*11d0*/  IMAD.X R0, RZ, RZ, RZ, P0 ;  /* 0x000000ffff007224 */ /* 0x000fe200000e06ff */
[----:B-1----:R-:W-:-:S04]  /*11e0*/  LEA R15, P0, R17, UR4, 0x2 ;  /* 0x00000004110f7c11 */ /* 0x002fc8000f8010ff */
[----:B------:R-:W-:Y:S02]  /*11f0*/  LEA.HI.X R17, R17, UR5, R0, 0x2, P0 ;  /* 0x0000000511117c11 */ /* 0x000fe400080f1400 */
[----:B0-----:R-:W-:Y:S02]  /*1200*/  SHF.L.U32 R13, R2, 0x1, RZ ;  /* 0x00000001020d7819 */ /* 0x001fe400000006ff */
[----:B------:R-:W-:Y:S02]  /*1210*/  SHF.R.U32.HI R2, RZ, 0x2, R2 ;  /* 0x00000002ff027819 */ /* 0x000fe40000011602 */
[----:B------:R-:W-:-:S05]  /*1220*/  LOP3.LUT R13, R13, 0x6, RZ, 0xe2, !PT ;  /* 0x000000060d0d7812 */ /* 0x000fca00078ee2ff */
[----:B------:R-:W-:-:S04]  /*1230*/  IMAD.WIDE.U32 R2, R13, R16, R2 ;  /* 0x000000100d027225 */ /* 0x000fc800078e0002 */
[----:B------:R-:W-:Y:S01]  /*1240*/  IMAD.WIDE.U32 R12, R16, 0x4, RZ ;  /* 0x00000004100c7825 */ /* 0x000fe200078e00ff */
[----:B------:R-:W-:-:S04]  /*1250*/  LEA R14, P0, R2, R15, 0x2 ;  /* 0x0000000f020e7211 */ /* 0x000fc800078010ff */
[----:B------:R-:W-:Y:S01]  /*1260*/  LEA.HI.X R15, R2, R17, R3, 0x2, P0 ;  /* 0x00000011020f7211 */ /* 0x000fe200000f1403 */
[----:B------:R-:W-:Y:S01]  /*1270*/  IMAD.WIDE.U32 R18, R16, 0x20, R12 ;  /* 0x0000002010127825 */ /* 0x000fe200078e000c */
[----:B------:R-:W-:-:S03]  /*1280*/  IADD3 R12, P0, PT, R12, R14, RZ ;  /* 0x0000000e0c0c7210 */ /* 0x000fc60007f1e0ff */
[----:B------:R-:W-:Y:S01]  /*1290*/  IMAD.WIDE.U32 R16, R16, 0x20, R14 ;  /* 0x0000002010107825 */ /* 0x000fe200078e000e */
[----:B------:R-:W-:Y:S01]  /*12a0*/  IADD3 R2, P1, PT, R18, R14, RZ ;  /* 0x0000000e12027210 */ /* 0x000fe20007f3e0ff */
[----:B------:R-:W2:Y:S02]  /*12b0*/  LDG.E R21, desc[UR6][R14.64] ;  /* 0x000000060e157981 */ /* 0x000ea4000c1e1900 */
[--C-:B------:R-:W-:Y:S02]  /*12c0*/  IMAD.X R13, R13, 0x1, R15.reuse, P0 ;  /* 0x000000010d0d7824 */ /* 0x100fe400000e060f */
[----:B------:R-:W-:Y:S01]  /*12d0*/  IMAD.X R3, R19, 0x1, R15, P1 ;  /* 0x0000000113037824 */ /* 0x000fe200008e060f */
[----:B------:R-:W3:Y:S04]  /*12e0*/  LDG.E R23, desc[UR6][R14.64+0x20] ;  /* 0x000020060e177981 */ /* 0x000ee8000c1e1900 */
[----:B------:R-:W4:Y:S04]  /*12f0*/  LDG.E R22, desc[UR6][R12.64] ;  /* 0x000000060c167981 */ /* 0x000f28000c1e1900 */
[----:B------:R-:W5:Y:S04]  /*1300*/  LDG.E R24, desc[UR6][R12.64+0x20] ;  /* 0x000020060c187981 */ /* 0x000f68000c1e1900 */
[----:B------:R-:W5:Y:S04]  /*1310*/  LDG.E R20, desc[UR6][R16.64] ;  /* 0x0000000610147981 */ /* 0x000f68000c1e1900 */
[----:B------:R-:W5:Y:S04]  /*1320*/  LDG.E R0, desc[UR6][R2.64] ;  /* 0x0000000602007981 */ /* 0x000f68000c1e1900 */
[----:B------:R-:W5:Y:S04]  /*1330*/  LDG.E R19, desc[UR6][R16.64+0x20] ;  /* 0x0000200610137981 */ /* 0x000f68000c1e1900 */
[----:B------:R-:W5:Y:S01]  /*1340*/  LDG.E R18, desc[UR6][R2.64+0x20] ;  /* 0x0000200602127981 */ /* 0x000f62000c1e1900 */
[----:B------:R-:W-:Y:S05]  /*1350*/  WARPSYNC.ALL ;  /* 0x0000000000007948 */ /* 0x000fea0003800000 */
[----:B------:R-:W2:Y:S01]  /*1360*/  LDCU UR4, c[0x0][0x3a8] ;  /* 0x00007500ff0477ac */ /* 0x000ea20008000800 */
[----:B------:R-:W0:Y:S01]  /*1370*/  LDCU UR5, c[0x0][0x3a4] ;  /* 0x00007480ff0577ac */ /* 0x000e220008000800 */
[----:B--2---:R-:W-:Y:S01]  /*1380*/  FMUL R21, R21, UR4 ;  /* 0x0000000415157c20 */ /* 0x004fe20008400000 */
[----:B---3--:R-:W-:-:S03]  /*1390*/  FMUL R23, R23, UR4 ;  /* 0x0000000417177c20 */ /* 0x008fc60008400000 */
[----:B0-----:R-:W-:Y:S01]  /*13a0*/  FFMA R21, R4, UR5, R21 ;  /* 0x0000000504157c23 */ /* 0x001fe20008000015 */
[----:B----4-:R-:W-:Y:S01]  /*13b0*/  FMUL R22, R22, UR4 ;  /* 0x0000000416167c20 */ /* 0x010fe20008400000 */
[----:B------:R-:W-:Y:S01]  /*13c0*/  FFMA R23, R6, UR5, R23 ;  /* 0x0000000506177c23 */ /* 0x000fe20008000017 */
[----:B-----5:R-:W-:Y:S02]  /*13d0*/  FMUL R24, R24, UR4 ;  /* 0x0000000418187c20 */ /* 0x020fe40008400000 */
[----:B------:R-:W-:Y:S01]  /*13e0*/  FFMA R5, R5, UR5, R22 ;  /* 0x0000000505057c23 */ /* 0x000fe20008000016 */
[----:B------:R-:W-:Y:S01]  /*13f0*/  FMUL R25, R20, UR4 ;  /* 0x0000000414197c20 */ /* 0x000fe20008400000 */
[----:B------:R-:W-:Y:S01]  /*1400*/  FFMA R7, R7, UR5, R24 ;  /* 0x0000000507077c23 */ /* 0x000fe20008000018 */
[----:B------:R-:W-:Y:S02]  /*1410*/  FMUL R0, R0, UR4 ;  /* 0x0000000400007c20 */ /* 0x000fe40008400000 */
[----:B------:R-:W-:Y:S01]  /*1420*/  FFMA R25, R8, UR5, R25 ;  /* 0x0000000508197c23 */ /* 0x000fe20008000019 */
[----:B------:R-:W-:Y:S01]  /*1430*/  FMUL R19, R19, UR4 ;  /* 0x0000000413137c20 */ /* 0x000fe20008400000 */
[----:B------:R-:W-:Y:S01]  /*1440*/  FFMA R9, R9, UR5, R0 ;  /* 0x0000000509097c23 */ /* 0x000fe20008000000 */
[----:B------:R-:W-:Y:S01]  /*1450*/  STG.E desc[UR6][R14.64], R21 ;  /* 0x000000150e007986 */ /* 0x000fe2000c101906 */
[----:B------:R-:W-:Y:S01]  /*1460*/  FMUL R18, R18, UR4 ;  /* 0x0000000412127c20 */ /* 0x000fe20008400000 */
[----:B------:R-:W-:-:S02]  /*1470*/  FFMA R19, R10, UR5, R19 ;  /* 0x000000050a137c23 */ /* 0x000fc40008000013 */
[----:B------:R-:W-:Y:S01]  /*1480*/  STG.E desc[UR6][R12.64], R5 ;  /* 0x000000050c007986 */ /* 0x000fe2000c101906 */
[----:B------:R-:W-:-:S03]  /*1490*/  FFMA R11, R11, UR5, R18 ;  /* 0x000000050b0b7c23 */ /* 0x000fc60008000012 */
[----:B------:R-:W-:Y:S04]  /*14a0*/  STG.E desc[UR6][R14.64+0x20], R23 ;  /* 0x000020170e007986 */ /* 0x000fe8000c101906 */
[----:B------:R-:W-:Y:S04]  /*14b0*/  STG.E desc[UR6][R12.64+0x20], R7 ;  /* 0x000020070c007986 */ /* 0x000fe8000c101906 */
[----:B------:R-:W-:Y:S04]  /*14c0*/  STG.E desc[UR6][R16.64], R25 ;  /* 0x0000001910007986 */ /* 0x000fe8000c101906 */
[----:B------:R-:W-:Y:S04]  /*14d0*/  STG.E desc[UR6][R2.64], R9 ;  /* 0x0000000902007986 */ /* 0x000fe8000c101906 */
[----:B------:R-:W-:Y:S04]  /*14e0*/  STG.E desc[UR6][R16.64+0x20], R19 ;  /* 0x0000201310007986 */ /* 0x000fe8000c101906 */
[----:B------:R-:W-:Y:S01]  /*14f0*/  STG.E desc[UR6][R2.64+0x20], R11 ;  /* 0x0000200b02007986 */ /* 0x000fe2000c101906 */
[----:B------:R-:W-:Y:S05]  /*1500*/  EXIT ;  /* 0x000000000000794d */ /* 0x000fea0003800000 */
.L_x_11:
        /* <DEDUP_REMOVED lines=15> */
.L_x_13:


//--------------------- .nv.shared.reserved.0     --------------------------
	.section	.nv.shared.reserved.0,"aw",@nobits
	.weak		__nv_reservedSMEM_offset_0_alias
	.size		__nv_reservedSMEM_offset_0_alias, 0, 64
	.other		__nv_reservedSMEM_offset_0_alias,@"STO_CUDA_RESERVED_SHARED STV_DEFAULT"
__nv_reservedSMEM_offset_0_alias:
	.zero		0
	.zero		64


//--------------------- .nv.constant0._Z17convertFp32ToFp16P6__halfPfi --------------------------
	.section	.nv.constant0._Z17convertFp32ToFp16P6__halfPfi,"a",@progbits
	.sectionflags	@""
	.align	4
.nv.constant0._Z17convertFp32ToFp16P6__halfPfi:
	.zero		916


//--------------------- .nv.constant0._Z12wmma_exampleP6__halfS0_Pfiiiff --------------------------
	.section	.nv.constant0._Z12wmma_exampleP6__halfS0_Pfiiiff,"a",@progbits
	.sectionflags	@""
	.align	4
.nv.constant0._Z12wmma_exampleP6__halfS0_Pfiiiff:
	.zero		940


//--------------------- SYMBOLS --------------------------

	.type		.nv.reservedSmem.offset0,@object
	.size		.nv.reservedSmem.offset0,0x4
